//
// Generated by NVIDIA NVVM Compiler
//
// Compiler Build ID: CL-36424714
// Cuda compilation tools, release 13.0, V13.0.88
// Based on NVVM 20.0.0
//

.version 9.0
.target sm_100
.address_size 64

	// .globl	_Z3addPKiS0_Pii
// _ZZ3addPKiS0_PiiE5cache has been demoted

.visible .entry _Z3addPKiS0_Pii(
	.param .u64 .ptr .align 1 _Z3addPKiS0_Pii_param_0,
	.param .u64 .ptr .align 1 _Z3addPKiS0_Pii_param_1,
	.param .u64 .ptr .align 1 _Z3addPKiS0_Pii_param_2,
	.param .u32 _Z3addPKiS0_Pii_param_3
)
{
	.reg .pred 	%p<3>;
	.reg .b32 	%r<48>;
	.reg .b32 	%f<98>;
	.reg .b64 	%rd<13>;
	// demoted variable
	.shared .align 4 .b8 _ZZ3addPKiS0_PiiE5cache[128];
	ld.param.u64 	%rd2, [_Z3addPKiS0_Pii_param_0];
	ld.param.u64 	%rd3, [_Z3addPKiS0_Pii_param_1];
	ld.param.u64 	%rd4, [_Z3addPKiS0_Pii_param_2];
	ld.param.u32 	%r4, [_Z3addPKiS0_Pii_param_3];
	cvta.to.global.u64 	%rd1, %rd4;
	mov.u32 	%r5, %ctaid.x;
	mov.u32 	%r6, %ctaid.y;
	mov.u32 	%r7, %nctaid.x;
	mad.lo.s32 	%r1, %r6, %r7, %r5;
	mov.u32 	%r8, %ntid.x;
	mov.u32 	%r2, %tid.x;
	mad.lo.s32 	%r3, %r1, %r8, %r2;
	setp.ge.s32 	%p1, %r3, %r4;
	@%p1 bra 	$L__BB0_2;
	cvta.to.global.u64 	%rd5, %rd3;
	cvta.to.global.u64 	%rd6, %rd2;
	mul.wide.s32 	%rd7, %r3, 4;
	add.s64 	%rd8, %rd5, %rd7;
	ld.global.u32 	%r9, [%rd8];
	add.s64 	%rd9, %rd6, %rd7;
	ld.global.u32 	%r10, [%rd9];
	add.s32 	%r11, %r10, %r9;
	add.s64 	%rd10, %rd1, %rd7;
	st.global.u32 	[%rd10], %r11;
$L__BB0_2:
	cvt.rn.f32.u32 	%f1, %r2;
	shl.b32 	%r12, %r2, 2;
	mov.u32 	%r13, _ZZ3addPKiS0_PiiE5cache;
	add.s32 	%r14, %r13, %r12;
	st.shared.f32 	[%r14], %f1;
	bar.sync 	0;
	setp.ne.s32 	%p2, %r2, 0;
	@%p2 bra 	$L__BB0_4;
	ld.shared.f32 	%f2, [_ZZ3addPKiS0_PiiE5cache];
	add.f32 	%f3, %f2, 0f00000000;
	cvt.rzi.s32.f32 	%r15, %f3;
	cvt.rn.f32.s32 	%f4, %r15;
	ld.shared.f32 	%f5, [_ZZ3addPKiS0_PiiE5cache+4];
	add.f32 	%f6, %f5, %f4;
	cvt.rzi.s32.f32 	%r16, %f6;
	cvt.rn.f32.s32 	%f7, %r16;
	ld.shared.f32 	%f8, [_ZZ3addPKiS0_PiiE5cache+8];
	add.f32 	%f9, %f8, %f7;
	cvt.rzi.s32.f32 	%r17, %f9;
	cvt.rn.f32.s32 	%f10, %r17;
	ld.shared.f32 	%f11, [_ZZ3addPKiS0_PiiE5cache+12];
	add.f32 	%f12, %f11, %f10;
	cvt.rzi.s32.f32 	%r18, %f12;
	cvt.rn.f32.s32 	%f13, %r18;
	ld.shared.f32 	%f14, [_ZZ3addPKiS0_PiiE5cache+16];
	add.f32 	%f15, %f14, %f13;
	cvt.rzi.s32.f32 	%r19, %f15;
	cvt.rn.f32.s32 	%f16, %r19;
	ld.shared.f32 	%f17, [_ZZ3addPKiS0_PiiE5cache+20];
	add.f32 	%f18, %f17, %f16;
	cvt.rzi.s32.f32 	%r20, %f18;
	cvt.rn.f32.s32 	%f19, %r20;
	ld.shared.f32 	%f20, [_ZZ3addPKiS0_PiiE5cache+24];
	add.f32 	%f21, %f20, %f19;
	cvt.rzi.s32.f32 	%r21, %f21;
	cvt.rn.f32.s32 	%f22, %r21;
	ld.shared.f32 	%f23, [_ZZ3addPKiS0_PiiE5cache+28];
	add.f32 	%f24, %f23, %f22;
	cvt.rzi.s32.f32 	%r22, %f24;
	cvt.rn.f32.s32 	%f25, %r22;
	ld.shared.f32 	%f26, [_ZZ3addPKiS0_PiiE5cache+32];
	add.f32 	%f27, %f26, %f25;
	cvt.rzi.s32.f32 	%r23, %f27;
	cvt.rn.f32.s32 	%f28, %r23;
	ld.shared.f32 	%f29, [_ZZ3addPKiS0_PiiE5cache+36];
	add.f32 	%f30, %f29, %f28;
	cvt.rzi.s32.f32 	%r24, %f30;
	cvt.rn.f32.s32 	%f31, %r24;
	ld.shared.f32 	%f32, [_ZZ3addPKiS0_PiiE5cache+40];
	add.f32 	%f33, %f32, %f31;
	cvt.rzi.s32.f32 	%r25, %f33;
	cvt.rn.f32.s32 	%f34, %r25;
	ld.shared.f32 	%f35, [_ZZ3addPKiS0_PiiE5cache+44];
	add.f32 	%f36, %f35, %f34;
	cvt.rzi.s32.f32 	%r26, %f36;
	cvt.rn.f32.s32 	%f37, %r26;
	ld.shared.f32 	%f38, [_ZZ3addPKiS0_PiiE5cache+48];
	add.f32 	%f39, %f38, %f37;
	cvt.rzi.s32.f32 	%r27, %f39;
	cvt.rn.f32.s32 	%f40, %r27;
	ld.shared.f32 	%f41, [_ZZ3addPKiS0_PiiE5cache+52];
	add.f32 	%f42, %f41, %f40;
	cvt.rzi.s32.f32 	%r28, %f42;
	cvt.rn.f32.s32 	%f43, %r28;
	ld.shared.f32 	%f44, [_ZZ3addPKiS0_PiiE5cache+56];
	add.f32 	%f45, %f44, %f43;
	cvt.rzi.s32.f32 	%r29, %f45;
	cvt.rn.f32.s32 	%f46, %r29;
	ld.shared.f32 	%f47, [_ZZ3addPKiS0_PiiE5cache+60];
	add.f32 	%f48, %f47, %f46;
	cvt.rzi.s32.f32 	%r30, %f48;
	cvt.rn.f32.s32 	%f49, %r30;
	ld.shared.f32 	%f50, [_ZZ3addPKiS0_PiiE5cache+64];
	add.f32 	%f51, %f50, %f49;
	cvt.rzi.s32.f32 	%r31, %f51;
	cvt.rn.f32.s32 	%f52, %r31;
	ld.shared.f32 	%f53, [_ZZ3addPKiS0_PiiE5cache+68];
	add.f32 	%f54, %f53, %f52;
	cvt.rzi.s32.f32 	%r32, %f54;
	cvt.rn.f32.s32 	%f55, %r32;
	ld.shared.f32 	%f56, [_ZZ3addPKiS0_PiiE5cache+72];
	add.f32 	%f57, %f56, %f55;
	cvt.rzi.s32.f32 	%r33, %f57;
	cvt.rn.f32.s32 	%f58, %r33;
	ld.shared.f32 	%f59, [_ZZ3addPKiS0_PiiE5cache+76];
	add.f32 	%f60, %f59, %f58;
	cvt.rzi.s32.f32 	%r34, %f60;
	cvt.rn.f32.s32 	%f61, %r34;
	ld.shared.f32 	%f62, [_ZZ3addPKiS0_PiiE5cache+80];
	add.f32 	%f63, %f62, %f61;
	cvt.rzi.s32.f32 	%r35, %f63;
	cvt.rn.f32.s32 	%f64, %r35;
	ld.shared.f32 	%f65, [_ZZ3addPKiS0_PiiE5cache+84];
	add.f32 	%f66, %f65, %f64;
	cvt.rzi.s32.f32 	%r36, %f66;
	cvt.rn.f32.s32 	%f67, %r36;
	ld.shared.f32 	%f68, [_ZZ3addPKiS0_PiiE5cache+88];
	add.f32 	%f69, %f68, %f67;
	cvt.rzi.s32.f32 	%r37, %f69;
	cvt.rn.f32.s32 	%f70, %r37;
	ld.shared.f32 	%f71, [_ZZ3addPKiS0_PiiE5cache+92];
	add.f32 	%f72, %f71, %f70;
	cvt.rzi.s32.f32 	%r38, %f72;
	cvt.rn.f32.s32 	%f73, %r38;
	ld.shared.f32 	%f74, [_ZZ3addPKiS0_PiiE5cache+96];
	add.f32 	%f75, %f74, %f73;
	cvt.rzi.s32.f32 	%r39, %f75;
	cvt.rn.f32.s32 	%f76, %r39;
	ld.shared.f32 	%f77, [_ZZ3addPKiS0_PiiE5cache+100];
	add.f32 	%f78, %f77, %f76;
	cvt.rzi.s32.f32 	%r40, %f78;
	cvt.rn.f32.s32 	%f79, %r40;
	ld.shared.f32 	%f80, [_ZZ3addPKiS0_PiiE5cache+104];
	add.f32 	%f81, %f80, %f79;
	cvt.rzi.s32.f32 	%r41, %f81;
	cvt.rn.f32.s32 	%f82, %r41;
	ld.shared.f32 	%f83, [_ZZ3addPKiS0_PiiE5cache+108];
	add.f32 	%f84, %f83, %f82;
	cvt.rzi.s32.f32 	%r42, %f84;
	cvt.rn.f32.s32 	%f85, %r42;
	ld.shared.f32 	%f86, [_ZZ3addPKiS0_PiiE5cache+112];
	add.f32 	%f87, %f86, %f85;
	cvt.rzi.s32.f32 	%r43, %f87;
	cvt.rn.f32.s32 	%f88, %r43;
	ld.shared.f32 	%f89, [_ZZ3addPKiS0_PiiE5cache+116];
	add.f32 	%f90, %f89, %f88;
	cvt.rzi.s32.f32 	%r44, %f90;
	cvt.rn.f32.s32 	%f91, %r44;
	ld.shared.f32 	%f92, [_ZZ3addPKiS0_PiiE5cache+120];
	add.f32 	%f93, %f92, %f91;
	cvt.rzi.s32.f32 	%r45, %f93;
	cvt.rn.f32.s32 	%f94, %r45;
	ld.shared.f32 	%f95, [_ZZ3addPKiS0_PiiE5cache+124];
	add.f32 	%f96, %f95, %f94;
	cvt.rzi.s32.f32 	%r46, %f96;
	cvt.rn.f32.s32 	%f97, %r46;
	st.shared.f32 	[_ZZ3addPKiS0_PiiE5cache], %f97;
	cvt.rzi.s32.f32 	%r47, %f97;
	mul.wide.s32 	%rd11, %r1, 4;
	add.s64 	%rd12, %rd1, %rd11;
	st.global.u32 	[%rd12], %r47;
$L__BB0_4:
	ret;

}


// ===== COMPILED SASS (sm_100) =====

	.target	sm_100

	.elftype	@"ET_EXEC"


//--------------------- .note.nv.tkinfo           --------------------------
	.section	.note.nv.tkinfo,"",@"SHT_NOTE"
	.sectionflags	@"SHF_NOTE_NV_TKINFO"
	.tkinfo
        /*0018*/ 	.word	0x00000002
        /*0030*/ 	.string	""
        /*0030*/ 	.string	"ptxas"
        /*0030*/ 	.string	"Cuda compilation tools, release 13.0, V13.0.88"
        /*0030*/ 	.string	"Build cuda_13.0.r13.0/compiler.36424714_0"
        /*0030*/ 	.string	"-arch sm_100 -m 64 "



//--------------------- .note.nv.cuinfo           --------------------------
	.section	.note.nv.cuinfo,"",@"SHT_NOTE"
	.sectionflags	@"SHF_NOTE_NV_CUINFO"
        /*0018*/ 	.short	0x0002
        /*001a*/ 	.short	0x0064
        /*001c*/ 	.short	0x0082
	.zero		2


//--------------------- .nv.info                  --------------------------
	.section	.nv.info,"",@"SHT_CUDA_INFO"
	.align	4


	//----- nvinfo : EIATTR_REGCOUNT
	.align		4
        /*0000*/ 	.byte	0x04, 0x2f
        /*0002*/ 	.short	(.L_1 - .L_0)
	.align		4
.L_0:
        /*0004*/ 	.word	index@(_Z3addPKiS0_Pii)
        /*0008*/ 	.word	0x00000010


	//----- nvinfo : EIATTR_FRAME_SIZE
	.align		4
.L_1:
        /*000c*/ 	.byte	0x04, 0x11
        /*000e*/ 	.short	(.L_3 - .L_2)
	.align		4
.L_2:
        /*0010*/ 	.word	index@(_Z3addPKiS0_Pii)
        /*0014*/ 	.word	0x00000000


	//----- nvinfo : EIATTR_MIN_STACK_SIZE
	.align		4
.L_3:
        /*0018*/ 	.byte	0x04, 0x12
        /*001a*/ 	.short	(.L_5 - .L_4)
	.align		4
.L_4:
        /*001c*/ 	.word	index@(_Z3addPKiS0_Pii)
        /*0020*/ 	.word	0x00000000
.L_5:


//--------------------- .nv.compat                --------------------------
	.section	.nv.compat,"",@"SHT_CUDA_COMPAT_INFO"
	.align	4
        /*0000*/ 	.byte	0x02, 0x09, 0x00, 0x00, 0x02, 0x02, 0x01, 0x00, 0x02, 0x05, 0x05, 0x00, 0x03, 0x07, 0x01, 0x01
        /*0010*/ 	.byte	0x02, 0x03, 0x00, 0x00, 0x02, 0x06, 0x01, 0x00, 0x04, 0x0b, 0x08, 0x00, 0x09, 0x00, 0x00, 0x00
        /*0020*/ 	.byte	0x00, 0x00, 0x00, 0x00


//--------------------- .nv.info._Z3addPKiS0_Pii  --------------------------
	.section	.nv.info._Z3addPKiS0_Pii,"",@"SHT_CUDA_INFO"
	.sectionflags	@""
	.align	4


	//----- nvinfo : EIATTR_CUDA_API_VERSION
	.align		4
        /*0000*/ 	.byte	0x04, 0x37
        /*0002*/ 	.short	(.L_7 - .L_6)
.L_6:
        /*0004*/ 	.word	0x00000082


	//----- nvinfo : EIATTR_KPARAM_INFO
	.align		4
.L_7:
        /*0008*/ 	.byte	0x04, 0x17
        /*000a*/ 	.short	(.L_9 - .L_8)
.L_8:
        /*000c*/ 	.word	0x00000000
        /*0010*/ 	.short	0x0003
        /*0012*/ 	.short	0x0018
        /*0014*/ 	.byte	0x00, 0xf0, 0x11, 0x00


	//----- nvinfo : EIATTR_KPARAM_INFO
	.align		4
.L_9:
        /*0018*/ 	.byte	0x04, 0x17
        /*001a*/ 	.short	(.L_11 - .L_10)
.L_10:
        /*001c*/ 	.word	0x00000000
        /*0020*/ 	.short	0x0002
        /*0022*/ 	.short	0x0010
        /*0024*/ 	.byte	0x00, 0xf5, 0x21, 0x00


	//----- nvinfo : EIATTR_KPARAM_INFO
	.align		4
.L_11:
        /*0028*/ 	.byte	0x04, 0x17
        /*002a*/ 	.short	(.L_13 - .L_12)
.L_12:
        /*002c*/ 	.word	0x00000000
        /*0030*/ 	.short	0x0001
        /*0032*/ 	.short	0x0008
        /*0034*/ 	.byte	0x00, 0xf5, 0x21, 0x00


	//----- nvinfo : EIATTR_KPARAM_INFO
	.align		4
.L_13:
        /*0038*/ 	.byte	0x04, 0x17
        /*003a*/ 	.short	(.L_15 - .L_14)
.L_14:
        /*003c*/ 	.word	0x00000000
        /*0040*/ 	.short	0x0000
        /*0042*/ 	.short	0x0000
        /*0044*/ 	.byte	0x00, 0xf5, 0x21, 0x00


	//----- nvinfo : EIATTR_SPARSE_MMA_MASK
	.align		4
.L_15:
        /*0048*/ 	.byte	0x03, 0x50
        /*004a*/ 	.short	0x0000


	//----- nvinfo : EIATTR_MAXREG_COUNT
	.align		4
        /*004c*/ 	.byte	0x03, 0x1b
        /*004e*/ 	.short	0x00ff


	//----- nvinfo : EIATTR_NUM_BARRIERS
	.align		4
        /*0050*/ 	.byte	0x02, 0x4c
        /*0052*/ 	.byte	0x01
	.zero		1


	//----- nvinfo : EIATTR_MERCURY_ISA_VERSION
	.align		4
        /*0054*/ 	.byte	0x03, 0x5f
        /*0056*/ 	.short	0x0101


	//----- nvinfo : EIATTR_VRC_CTA_INIT_COUNT
	.align		4
        /*0058*/ 	.byte	0x02, 0x4a
	.zero		1
	.zero		1


	//----- nvinfo : EIATTR_EXIT_INSTR_OFFSETS
	.align		4
        /*005c*/ 	.byte	0x04, 0x1c
        /*005e*/ 	.short	(.L_17 - .L_16)


	//   ....[0]....
.L_16:
        /*0060*/ 	.word	0x000001d0


	//   ....[1]....
        /*0064*/ 	.word	0x000008b0


	//----- nvinfo : EIATTR_CBANK_PARAM_SIZE
	.align		4
.L_17:
        /*0068*/ 	.byte	0x03, 0x19
        /*006a*/ 	.short	0x001c


	//----- nvinfo : EIATTR_PARAM_CBANK
	.align		4
        /*006c*/ 	.byte	0x04, 0x0a
        /*006e*/ 	.short	(.L_19 - .L_18)
	.align		4
.L_18:
        /*0070*/ 	.word	index@(.nv.constant0._Z3addPKiS0_Pii)
        /*0074*/ 	.short	0x0380
        /*0076*/ 	.short	0x001c


	//----- nvinfo : EIATTR_SW_WAR
	.align		4
.L_19:
        /*0078*/ 	.byte	0x04, 0x36
        /*007a*/ 	.short	(.L_21 - .L_20)
.L_20:
        /*007c*/ 	.word	0x00000008
.L_21:


//--------------------- .nv.callgraph             --------------------------
	.section	.nv.callgraph,"",@"SHT_CUDA_CALLGRAPH"
	.align	4
	.sectionentsize	8
	.align		4
        /*0000*/ 	.word	0x00000000
	.align		4
        /*0004*/ 	.word	0xffffffff
	.align		4
        /*0008*/ 	.word	0x00000000
	.align		4
        /*000c*/ 	.word	0xfffffffe
	.align		4
        /*0010*/ 	.word	0x00000000
	.align		4
        /*0014*/ 	.word	0xfffffffd
	.align		4
        /*0018*/ 	.word	0x00000000
	.align		4
        /*001c*/ 	.word	0xfffffffc


//--------------------- .text._Z3addPKiS0_Pii     --------------------------
	.section	.text._Z3addPKiS0_Pii,"ax",@progbits
	.align	128
        .global         _Z3addPKiS0_Pii
        .type           _Z3addPKiS0_Pii,@function
        .size           _Z3addPKiS0_Pii,(.L_x_1 - _Z3addPKiS0_Pii)
        .other          _Z3addPKiS0_Pii,@"STO_CUDA_ENTRY STV_DEFAULT"
_Z3addPKiS0_Pii:
.text._Z3addPKiS0_Pii:
[----:B------:R-:W-:Y:S01]  /*0000*/  LDC R1, c[0x0][0x37c] ;  /* 0x0000df00ff017b82 */ /* 0x000fe20000000800 */
[----:B------:R-:W0:Y:S07]  /*0010*/  S2R R0, SR_CTAID.Y ;  /* 0x0000000000007919 */ /* 0x000e2e0000002600 */
[----:B------:R-:W0:Y:S01]  /*0020*/  S2UR UR4, SR_CTAID.X ;  /* 0x00000000000479c3 */ /* 0x000e220000002500 */
[----:B------:R-:W1:Y:S01]  /*0030*/  LDCU UR8, c[0x0][0x398] ;  /* 0x00007300ff0877ac */ /* 0x000e620008000800 */
[----:B------:R-:W2:Y:S01]  /*0040*/  S2R R13, SR_TID.X ;  /* 0x00000000000d7919 */ /* 0x000ea20000002100 */
[----:B------:R-:W3:Y:S05]  /*0050*/  LDCU.64 UR6, c[0x0][0x358] ;  /* 0x00006b00ff0677ac */ /* 0x000eea0008000a00 */
[----:B------:R-:W0:Y:S01]  /*0060*/  LDC R7, c[0x0][0x370] ;  /* 0x0000dc00ff077b82 */ /* 0x000e220000000800 */
[----:B------:R-:W2:Y:S07]  /*0070*/  LDCU UR5, c[0x0][0x360] ;  /* 0x00006c00ff0577ac */ /* 0x000eae0008000800 */
[----:B------:R-:W4:Y:S08]  /*0080*/  LDC.64 R2, c[0x0][0x388] ;  /* 0x0000e200ff027b82 */ /* 0x000f300000000a00 */
[----:B------:R-:W5:Y:S01]  /*0090*/  LDC.64 R4, c[0x0][0x380] ;  /* 0x0000e000ff047b82 */ /* 0x000f620000000a00 */
[----:B0-----:R-:W-:-:S04]  /*00a0*/  IMAD R0, R0, R7, UR4 ;  /* 0x0000000400007e24 */ /* 0x001fc8000f8e0207 */
[----:B--2---:R-:W-:-:S05]  /*00b0*/  IMAD R9, R0, UR5, R13 ;  /* 0x0000000500097c24 */ /* 0x004fca000f8e020d */
[----:B-1----:R-:W-:-:S13]  /*00c0*/  ISETP.GE.AND P0, PT, R9, UR8, PT ;  /* 0x0000000809007c0c */ /* 0x002fda000bf06270 */
[C---:B----4-:R-:W-:Y:S01]  /*00d0*/  @!P0 IMAD.WIDE R2, R9.reuse, 0x4, R2 ;  /* 0x0000000409028825 */ /* 0x050fe200078e0202 */
[----:B------:R-:W0:Y:S03]  /*00e0*/  S2UR UR5, SR_CgaCtaId ;  /* 0x00000000000579c3 */ /* 0x000e260000008800 */
[----:B-----5:R-:W-:Y:S02]  /*00f0*/  @!P0 IMAD.WIDE R4, R9, 0x4, R4 ;  /* 0x0000000409048825 */ /* 0x020fe400078e0204 */
[----:B---3--:R-:W2:Y:S03]  /*0100*/  @!P0 LDG.E R2, desc[UR6][R2.64] ;  /* 0x0000000602028981 */ /* 0x008ea6000c1e1900 */
[----:B------:R-:W1:Y:S01]  /*0110*/  @!P0 LDC.64 R6, c[0x0][0x390] ;  /* 0x0000e400ff068b82 */ /* 0x000e620000000a00 */
[----:B------:R-:W2:Y:S01]  /*0120*/  @!P0 LDG.E R5, desc[UR6][R4.64] ;  /* 0x0000000604058981 */ /* 0x000ea2000c1e1900 */
[----:B------:R-:W-:Y:S01]  /*0130*/  UMOV UR4, 0x400 ;  /* 0x0000040000047882 */ /* 0x000fe20000000000 */
[----:B------:R-:W-:-:S02]  /*0140*/  ISETP.NE.AND P1, PT, R13, RZ, PT ;  /* 0x000000ff0d00720c */ /* 0x000fc40003f25270 */
[----:B------:R-:W-:Y:S01]  /*0150*/  I2FP.F32.U32 R8, R13 ;  /* 0x0000000d00087245 */ /* 0x000fe20000201000 */
[----:B0-----:R-:W-:-:S06]  /*0160*/  ULEA UR4, UR5, UR4, 0x18 ;  /* 0x0000000405047291 */ /* 0x001fcc000f8ec0ff */
[----:B------:R-:W-:Y:S01]  /*0170*/  LEA R13, R13, UR4, 0x2 ;  /* 0x000000040d0d7c11 */ /* 0x000fe2000f8e10ff */
[----:B-1----:R-:W-:-:S04]  /*0180*/  @!P0 IMAD.WIDE R6, R9, 0x4, R6 ;  /* 0x0000000409068825 */ /* 0x002fc800078e0206 */
[----:B------:R0:W-:Y:S01]  /*0190*/  STS [R13], R8 ;  /* 0x000000080d007388 */ /* 0x0001e20000000800 */
[----:B--2---:R-:W-:-:S05]  /*01a0*/  @!P0 IADD3 R11, PT, PT, R2, R5, RZ ;  /* 0x00000005020b8210 */ /* 0x004fca0007ffe0ff */
[----:B------:R0:W-:Y:S01]  /*01b0*/  @!P0 STG.E desc[UR6][R6.64], R11 ;  /* 0x0000000b06008986 */ /* 0x0001e2000c101906 */
[----:B------:R-:W-:Y:S06]  /*01c0*/  BAR.SYNC.DEFER_BLOCKING 0x0 ;  /* 0x0000000000007b1d */ /* 0x000fec0000010000 */
[----:B------:R-:W-:Y:S05]  /*01d0*/  @P1 EXIT ;  /* 0x000000000000194d */ /* 0x000fea0003800000 */
[----:B0-----:R-:W0:Y:S04]  /*01e0*/  LDS.128 R4, [UR4] ;  /* 0x00000004ff047984 */ /* 0x001e280008000c00 */
[----:B------:R-:W1:Y:S01]  /*01f0*/  LDS.128 R8, [UR4+0x10] ;  /* 0x00001004ff087984 */ /* 0x000e620008000c00 */
[----:B0-----:R-:W-:-:S06]  /*0200*/  FADD R4, RZ, R4 ;  /* 0x00000004ff047221 */ /* 0x001fcc0000000000 */
[----:B------:R-:W0:Y:S02]  /*0210*/  F2I.TRUNC.NTZ R4, R4 ;  /* 0x0000000400047305 */ /* 0x000e24000020f100 */
[----:B0-----:R-:W-:-:S05]  /*0220*/  I2FP.F32.S32 R2, R4 ;  /* 0x0000000400027245 */ /* 0x001fca0000201400 */
[----:B------:R-:W-:-:S06]  /*0230*/  FADD R2, R2, R5 ;  /* 0x0000000502027221 */ /* 0x000fcc0000000000 */
        /* <DEDUP_REMOVED lines=8> */
[----:B-1----:R-:W-:Y:S02]  /*02c0*/  FADD R8, R5, R8 ;  /* 0x0000000805087221 */ /* 0x002fe40000000000 */
[----:B------:R-:W0:Y:S04]  /*02d0*/  LDS.128 R4, [UR4+0x20] ;  /* 0x00002004ff047984 */ /* 0x000e280008000c00 */
[----:B------:R-:W1:Y:S02]  /*02e0*/  F2I.TRUNC.NTZ R8, R8 ;  /* 0x0000000800087305 */ /* 0x000e64000020f100 */
[----:B-1----:R-:W-:-:S05]  /*02f0*/  I2FP.F32.S32 R2, R8 ;  /* 0x0000000800027245 */ /* 0x002fca0000201400 */
[----:B------:R-:W-:-:S06]  /*0300*/  FADD R2, R2, R9 ;  /* 0x0000000902027221 */ /* 0x000fcc0000000000 */
        /* <DEDUP_REMOVED lines=8> */
[----:B0-----:R-:W-:Y:S02]  /*0390*/  FADD R4, R9, R4 ;  /* 0x0000000409047221 */ /* 0x001fe40000000000 */
        /* <DEDUP_REMOVED lines=64> */
[----:B0-----:R-:W-:-:S06]  /*07a0*/  FADD R5, R5, R8 ;  /* 0x0000000805057221 */ /* 0x001fcc0000000000 */
        /* <DEDUP_REMOVED lines=8> */
[----:B------:R-:W-:Y:S02]  /*0830*/  FADD R11, R2, R11 ;  /* 0x0000000b020b7221 */ /* 0x000fe40000000000 */
[----:B------:R-:W0:Y:S04]  /*0840*/  LDC.64 R2, c[0x0][0x390] ;  /* 0x0000e400ff027b82 */ /* 0x000e280000000a00 */
[----:B------:R-:W1:Y:S02]  /*0850*/  F2I.TRUNC.NTZ R11, R11 ;  /* 0x0000000b000b7305 */ /* 0x000e64000020f100 */
[----:B-1----:R-:W-:-:S06]  /*0860*/  I2FP.F32.S32 R4, R11 ;  /* 0x0000000b00047245 */ /* 0x002fcc0000201400 */
[----:B------:R-:W1:Y:S01]  /*0870*/  F2I.TRUNC.NTZ R5, R4 ;  /* 0x0000000400057305 */ /* 0x000e62000020f100 */
[----:B0-----:R-:W-:Y:S01]  /*0880*/  IMAD.WIDE R2, R0, 0x4, R2 ;  /* 0x0000000400027825 */ /* 0x001fe200078e0202 */
[----:B------:R-:W-:Y:S04]  /*0890*/  STS [UR4], R4 ;  /* 0x00000004ff007988 */ /* 0x000fe80008000804 */
[----:B-1----:R-:W-:Y:S01]  /*08a0*/  STG.E desc[UR6][R2.64], R5 ;  /* 0x0000000502007986 */ /* 0x002fe2000c101906 */
[----:B------:R-:W-:Y:S05]  /*08b0*/  EXIT ;  /* 0x000000000000794d */ /* 0x000fea0003800000 */
.L_x_0:
[----:B------:R-:W-:-:S00]  /*08c0*/  BRA `(.L_x_0) ;  /* 0xfffffffc00fc7947 */ /* 0x000fc0000383ffff */
[----:B------:R-:W-:-:S00]  /*08d0*/  NOP ;  /* 0x0000000000007918 */ /* 0x000fc00000000000 */
        /* <DEDUP_REMOVED lines=10> */
.L_x_1:


//--------------------- .nv.shared._Z3addPKiS0_Pii --------------------------
	.section	.nv.shared._Z3addPKiS0_Pii,"aw",@nobits
	.sectionflags	@""
	.align	4
.nv.shared._Z3addPKiS0_Pii:
	.zero		1152


//--------------------- .nv.shared.reserved.0     --------------------------
	.section	.nv.shared.reserved.0,"aw",@nobits
	.weak		__nv_reservedSMEM_offset_0_alias
	.size		__nv_reservedSMEM_offset_0_alias, 0, 64
	.other		__nv_reservedSMEM_offset_0_alias,@"STO_CUDA_RESERVED_SHARED STV_DEFAULT"
__nv_reservedSMEM_offset_0_alias:
	.zero		0
	.zero		64


//--------------------- .nv.constant0._Z3addPKiS0_Pii --------------------------
	.section	.nv.constant0._Z3addPKiS0_Pii,"a",@progbits
	.sectionflags	@""
	.align	4
.nv.constant0._Z3addPKiS0_Pii:
	.zero		924


//--------------------- SYMBOLS --------------------------

	.type		.nv.reservedSmem.offset0,@object
	.size		.nv.reservedSmem.offset0,0x4
	.type		.nv.reservedSmem.cap,@object
	.size		.nv.reservedSmem.cap,0x4
